//
// Generated by NVIDIA NVVM Compiler
//
// Compiler Build ID: CL-36424714
// Cuda compilation tools, release 13.0, V13.0.88
// Based on NVVM 20.0.0
//

.version 9.0
.target sm_100
.address_size 64

	// .globl	_Z9computePidllPd

.visible .entry _Z9computePidllPd(
	.param .f64 _Z9computePidllPd_param_0,
	.param .u64 _Z9computePidllPd_param_1,
	.param .u64 _Z9computePidllPd_param_2,
	.param .u64 .ptr .align 1 _Z9computePidllPd_param_3
)
{
	.reg .pred 	%p<4>;
	.reg .b32 	%r<8>;
	.reg .b64 	%rd<13>;
	.reg .b64 	%fd<13>;

	ld.param.f64 	%fd3, [_Z9computePidllPd_param_0];
	ld.param.u64 	%rd6, [_Z9computePidllPd_param_1];
	ld.param.u64 	%rd8, [_Z9computePidllPd_param_2];
	ld.param.u64 	%rd7, [_Z9computePidllPd_param_3];
	mov.u32 	%r1, %ctaid.x;
	cvt.u32.u64 	%r5, %rd8;
	mul.lo.s32 	%r7, %r1, %r5;
	cvt.s64.s32 	%rd12, %r7;
	add.s32 	%r6, %r1, 1;
	cvt.u64.u32 	%rd9, %r6;
	mul.lo.s64 	%rd2, %rd8, %rd9;
	setp.le.s64 	%p1, %rd2, %rd12;
	@%p1 bra 	$L__BB0_5;
	cvta.to.global.u64 	%rd10, %rd7;
	mul.wide.u32 	%rd11, %r1, 8;
	add.s64 	%rd3, %rd10, %rd11;
$L__BB0_2:
	setp.le.s64 	%p2, %rd6, %rd12;
	mov.f64 	%fd12, 0d0000000000000000;
	@%p2 bra 	$L__BB0_4;
	cvt.rn.f64.s32 	%fd5, %r7;
	add.f64 	%fd6, %fd5, 0dBFE0000000000000;
	mul.f64 	%fd7, %fd3, %fd6;
	fma.rn.f64 	%fd8, %fd7, %fd7, 0d3FF0000000000000;
	mov.f64 	%fd9, 0d4010000000000000;
	div.rn.f64 	%fd10, %fd9, %fd8;
	ld.global.f64 	%fd11, [%rd3];
	add.f64 	%fd12, %fd10, %fd11;
$L__BB0_4:
	st.global.f64 	[%rd3], %fd12;
	add.s32 	%r7, %r7, 1;
	cvt.s64.s32 	%rd12, %r7;
	setp.gt.s64 	%p3, %rd2, %rd12;
	@%p3 bra 	$L__BB0_2;
$L__BB0_5:
	ret;

}


// ===== COMPILED SASS (sm_100) =====

	.target	sm_100

	.elftype	@"ET_EXEC"


//--------------------- .note.nv.tkinfo           --------------------------
	.section	.note.nv.tkinfo,"",@"SHT_NOTE"
	.sectionflags	@"SHF_NOTE_NV_TKINFO"
	.tkinfo
        /*0018*/ 	.word	0x00000002
        /*0030*/ 	.string	""
        /*0030*/ 	.string	"ptxas"
        /*0030*/ 	.string	"Cuda compilation tools, release 13.0, V13.0.88"
        /*0030*/ 	.string	"Build cuda_13.0.r13.0/compiler.36424714_0"
        /*0030*/ 	.string	"-arch sm_100 -m 64 "



//--------------------- .note.nv.cuinfo           --------------------------
	.section	.note.nv.cuinfo,"",@"SHT_NOTE"
	.sectionflags	@"SHF_NOTE_NV_CUINFO"
        /*0018*/ 	.short	0x0002
        /*001a*/ 	.short	0x0064
        /*001c*/ 	.short	0x0082
	.zero		2


//--------------------- .nv.info                  --------------------------
	.section	.nv.info,"",@"SHT_CUDA_INFO"
	.align	4


	//----- nvinfo : EIATTR_REGCOUNT
	.align		4
        /*0000*/ 	.byte	0x04, 0x2f
        /*0002*/ 	.short	(.L_1 - .L_0)
	.align		4
.L_0:
        /*0004*/ 	.word	index@(_Z9computePidllPd)
        /*0008*/ 	.word	0x0000001a


	//----- nvinfo : EIATTR_FRAME_SIZE
	.align		4
.L_1:
        /*000c*/ 	.byte	0x04, 0x11
        /*000e*/ 	.short	(.L_3 - .L_2)
	.align		4
.L_2:
        /*0010*/ 	.word	index@($__internal_0_$__cuda_sm20_div_rn_f64_full)
        /*0014*/ 	.word	0x00000000


	//----- nvinfo : EIATTR_FRAME_SIZE
	.align		4
.L_3:
        /*0018*/ 	.byte	0x04, 0x11
        /*001a*/ 	.short	(.L_5 - .L_4)
	.align		4
.L_4:
        /*001c*/ 	.word	index@(_Z9computePidllPd)
        /*0020*/ 	.word	0x00000000


	//----- nvinfo : EIATTR_MIN_STACK_SIZE
	.align		4
.L_5:
        /*0024*/ 	.byte	0x04, 0x12
        /*0026*/ 	.short	(.L_7 - .L_6)
	.align		4
.L_6:
        /*0028*/ 	.word	index@(_Z9computePidllPd)
        /*002c*/ 	.word	0x00000000
.L_7:


//--------------------- .nv.compat                --------------------------
	.section	.nv.compat,"",@"SHT_CUDA_COMPAT_INFO"
	.align	4
        /*0000*/ 	.byte	0x02, 0x09, 0x00, 0x00, 0x02, 0x02, 0x01, 0x00, 0x02, 0x05, 0x05, 0x00, 0x03, 0x07, 0x01, 0x01
        /*0010*/ 	.byte	0x02, 0x03, 0x00, 0x00, 0x02, 0x06, 0x01, 0x00, 0x04, 0x0b, 0x08, 0x00, 0x01, 0x00, 0x00, 0x00
        /*0020*/ 	.byte	0x00, 0x00, 0x00, 0x00


//--------------------- .nv.info._Z9computePidllPd --------------------------
	.section	.nv.info._Z9computePidllPd,"",@"SHT_CUDA_INFO"
	.sectionflags	@""
	.align	4


	//----- nvinfo : EIATTR_CUDA_API_VERSION
	.align		4
        /*0000*/ 	.byte	0x04, 0x37
        /*0002*/ 	.short	(.L_9 - .L_8)
.L_8:
        /*0004*/ 	.word	0x00000082


	//----- nvinfo : EIATTR_KPARAM_INFO
	.align		4
.L_9:
        /*0008*/ 	.byte	0x04, 0x17
        /*000a*/ 	.short	(.L_11 - .L_10)
.L_10:
        /*000c*/ 	.word	0x00000000
        /*0010*/ 	.short	0x0003
        /*0012*/ 	.short	0x0018
        /*0014*/ 	.byte	0x00, 0xf5, 0x21, 0x00


	//----- nvinfo : EIATTR_KPARAM_INFO
	.align		4
.L_11:
        /*0018*/ 	.byte	0x04, 0x17
        /*001a*/ 	.short	(.L_13 - .L_12)
.L_12:
        /*001c*/ 	.word	0x00000000
        /*0020*/ 	.short	0x0002
        /*0022*/ 	.short	0x0010
        /*0024*/ 	.byte	0x00, 0xf0, 0x21, 0x00


	//----- nvinfo : EIATTR_KPARAM_INFO
	.align		4
.L_13:
        /*0028*/ 	.byte	0x04, 0x17
        /*002a*/ 	.short	(.L_15 - .L_14)
.L_14:
        /*002c*/ 	.word	0x00000000
        /*0030*/ 	.short	0x0001
        /*0032*/ 	.short	0x0008
        /*0034*/ 	.byte	0x00, 0xf0, 0x21, 0x00


	//----- nvinfo : EIATTR_KPARAM_INFO
	.align		4
.L_15:
        /*0038*/ 	.byte	0x04, 0x17
        /*003a*/ 	.short	(.L_17 - .L_16)
.L_16:
        /*003c*/ 	.word	0x00000000
        /*0040*/ 	.short	0x0000
        /*0042*/ 	.short	0x0000
        /*0044*/ 	.byte	0x00, 0xf0, 0x21, 0x00


	//----- nvinfo : EIATTR_SPARSE_MMA_MASK
	.align		4
.L_17:
        /*0048*/ 	.byte	0x03, 0x50
        /*004a*/ 	.short	0x0000


	//----- nvinfo : EIATTR_MAXREG_COUNT
	.align		4
        /*004c*/ 	.byte	0x03, 0x1b
        /*004e*/ 	.short	0x00ff


	//----- nvinfo : EIATTR_MERCURY_ISA_VERSION
	.align		4
        /*0050*/ 	.byte	0x03, 0x5f
        /*0052*/ 	.short	0x0101


	//----- nvinfo : EIATTR_VRC_CTA_INIT_COUNT
	.align		4
        /*0054*/ 	.byte	0x02, 0x4a
	.zero		1
	.zero		1


	//----- nvinfo : EIATTR_EXIT_INSTR_OFFSETS
	.align		4
        /*0058*/ 	.byte	0x04, 0x1c
        /*005a*/ 	.short	(.L_19 - .L_18)


	//   ....[0]....
.L_18:
        /*005c*/ 	.word	0x000000a0


	//   ....[1]....
        /*0060*/ 	.word	0x00000310


	//----- nvinfo : EIATTR_CRS_STACK_SIZE
	.align		4
.L_19:
        /*0064*/ 	.byte	0x04, 0x1e
        /*0066*/ 	.short	(.L_21 - .L_20)
.L_20:
        /*0068*/ 	.word	0x00000000


	//----- nvinfo : EIATTR_CBANK_PARAM_SIZE
	.align		4
.L_21:
        /*006c*/ 	.byte	0x03, 0x19
        /*006e*/ 	.short	0x0020


	//----- nvinfo : EIATTR_PARAM_CBANK
	.align		4
        /*0070*/ 	.byte	0x04, 0x0a
        /*0072*/ 	.short	(.L_23 - .L_22)
	.align		4
.L_22:
        /*0074*/ 	.word	index@(.nv.constant0._Z9computePidllPd)
        /*0078*/ 	.short	0x0380
        /*007a*/ 	.short	0x0020


	//----- nvinfo : EIATTR_SW_WAR
	.align		4
.L_23:
        /*007c*/ 	.byte	0x04, 0x36
        /*007e*/ 	.short	(.L_25 - .L_24)
.L_24:
        /*0080*/ 	.word	0x00000008
.L_25:


//--------------------- .nv.callgraph             --------------------------
	.section	.nv.callgraph,"",@"SHT_CUDA_CALLGRAPH"
	.align	4
	.sectionentsize	8
	.align		4
        /*0000*/ 	.word	0x00000000
	.align		4
        /*0004*/ 	.word	0xffffffff
	.align		4
        /*0008*/ 	.word	0x00000000
	.align		4
        /*000c*/ 	.word	0xfffffffe
	.align		4
        /*0010*/ 	.word	0x00000000
	.align		4
        /*0014*/ 	.word	0xfffffffd
	.align		4
        /*0018*/ 	.word	0x00000000
	.align		4
        /*001c*/ 	.word	0xfffffffc


//--------------------- .text._Z9computePidllPd   --------------------------
	.section	.text._Z9computePidllPd,"ax",@progbits
	.align	128
        .global         _Z9computePidllPd
        .type           _Z9computePidllPd,@function
        .size           _Z9computePidllPd,(.L_x_7 - _Z9computePidllPd)
        .other          _Z9computePidllPd,@"STO_CUDA_ENTRY STV_DEFAULT"
_Z9computePidllPd:
.text._Z9computePidllPd:
[----:B------:R-:W-:Y:S01]  /*0000*/  LDC R1, c[0x0][0x37c] ;  /* 0x0000df00ff017b82 */ /* 0x000fe20000000800 */
[----:B------:R-:W0:Y:S01]  /*0010*/  S2R R9, SR_CTAID.X ;  /* 0x0000000000097919 */ /* 0x000e220000002500 */
[----:B------:R-:W1:Y:S01]  /*0020*/  LDCU.64 UR4, c[0x0][0x390] ;  /* 0x00007200ff0477ac */ /* 0x000e620008000a00 */
[C---:B0-----:R-:W-:Y:S02]  /*0030*/  VIADD R3, R9.reuse, 0x1 ;  /* 0x0000000109037836 */ /* 0x041fe40000000000 */
[----:B-1----:R-:W-:Y:S02]  /*0040*/  IMAD R0, R9, UR4, RZ ;  /* 0x0000000409007c24 */ /* 0x002fe4000f8e02ff */
[----:B------:R-:W-:-:S03]  /*0050*/  IMAD.WIDE.U32 R4, R3, UR4, RZ ;  /* 0x0000000403047c25 */ /* 0x000fc6000f8e00ff */
[----:B------:R-:W-:Y:S01]  /*0060*/  SHF.R.S32.HI R11, RZ, 0x1f, R0 ;  /* 0x0000001fff0b7819 */ /* 0x000fe20000011400 */
[----:B------:R-:W-:Y:S01]  /*0070*/  IMAD R12, R3, UR5, R5 ;  /* 0x00000005030c7c24 */ /* 0x000fe2000f8e0205 */
[----:B------:R-:W-:-:S04]  /*0080*/  ISETP.GT.U32.AND P0, PT, R4, R0, PT ;  /* 0x000000000400720c */ /* 0x000fc80003f04070 */
[----:B------:R-:W-:-:S13]  /*0090*/  ISETP.GT.AND.EX P0, PT, R12, R11, PT, P0 ;  /* 0x0000000b0c00720c */ /* 0x000fda0003f04300 */
[----:B------:R-:W-:Y:S05]  /*00a0*/  @!P0 EXIT ;  /* 0x000000000000894d */ /* 0x000fea0003800000 */
[----:B------:R-:W0:Y:S01]  /*00b0*/  LDC.64 R6, c[0x0][0x398] ;  /* 0x0000e600ff067b82 */ /* 0x000e220000000a00 */
[----:B------:R-:W1:Y:S01]  /*00c0*/  LDCU.64 UR4, c[0x0][0x358] ;  /* 0x00006b00ff0477ac */ /* 0x000e620008000a00 */
[----:B------:R-:W2:Y:S01]  /*00d0*/  LDCU.64 UR8, c[0x0][0x380] ;  /* 0x00007000ff0877ac */ /* 0x000ea20008000a00 */
[----:B------:R-:W3:Y:S01]  /*00e0*/  LDCU.64 UR6, c[0x0][0x388] ;  /* 0x00007100ff0677ac */ /* 0x000ee20008000a00 */
[----:B0-----:R-:W-:-:S04]  /*00f0*/  IMAD.WIDE.U32 R6, R9, 0x8, R6 ;  /* 0x0000000809067825 */ /* 0x001fc800078e0006 */
[----:B-123--:R-:W-:-:S07]  /*0100*/  IMAD.MOV.U32 R9, RZ, RZ, R0 ;  /* 0x000000ffff097224 */ /* 0x00efce00078e0000 */
.L_x_2:
[----:B------:R-:W-:Y:S02]  /*0110*/  ISETP.GE.U32.AND P0, PT, R9, UR6, PT ;  /* 0x0000000609007c0c */ /* 0x000fe4000bf06070 */
[----:B------:R-:W-:Y:S02]  /*0120*/  CS2R R2, SRZ ;  /* 0x0000000000027805 */ /* 0x000fe4000001ff00 */
[----:B------:R-:W-:-:S13]  /*0130*/  ISETP.GE.AND.EX P0, PT, R11, UR7, PT, P0 ;  /* 0x000000070b007c0c */ /* 0x000fda000bf06300 */
[----:B------:R-:W-:Y:S05]  /*0140*/  @P0 BRA `(.L_x_0) ;  /* 0x0000000000540947 */ /* 0x000fea0003800000 */
[----:B------:R-:W0:Y:S02]  /*0150*/  I2F.F64 R2, R0 ;  /* 0x0000000000027312 */ /* 0x000e240000201c00 */
[----:B0-----:R-:W-:-:S08]  /*0160*/  DADD R2, R2, -0.5 ;  /* 0xbfe0000002027429 */ /* 0x001fd00000000000 */
[----:B------:R-:W-:-:S08]  /*0170*/  DMUL R2, R2, UR8 ;  /* 0x0000000802027c28 */ /* 0x000fd00008000000 */
[----:B------:R-:W-:Y:S01]  /*0180*/  DFMA R8, R2, R2, 1 ;  /* 0x3ff000000208742b */ /* 0x000fe20000000002 */
[----:B------:R-:W-:-:S05]  /*0190*/  IMAD.MOV.U32 R2, RZ, RZ, 0x1 ;  /* 0x00000001ff027424 */ /* 0x000fca00078e00ff */
[----:B------:R-:W0:Y:S02]  /*01a0*/  MUFU.RCP64H R3, R9 ;  /* 0x0000000900037308 */ /* 0x000e240000001800 */
[----:B0-----:R-:W-:-:S08]  /*01b0*/  DFMA R10, -R8, R2, 1 ;  /* 0x3ff00000080a742b */ /* 0x001fd00000000102 */
[----:B------:R-:W-:-:S08]  /*01c0*/  DFMA R10, R10, R10, R10 ;  /* 0x0000000a0a0a722b */ /* 0x000fd0000000000a */
[----:B------:R-:W-:-:S08]  /*01d0*/  DFMA R10, R2, R10, R2 ;  /* 0x0000000a020a722b */ /* 0x000fd00000000002 */
[----:B------:R-:W-:-:S08]  /*01e0*/  DFMA R2, -R8, R10, 1 ;  /* 0x3ff000000802742b */ /* 0x000fd0000000010a */
[----:B------:R-:W-:-:S08]  /*01f0*/  DFMA R2, R10, R2, R10 ;  /* 0x000000020a02722b */ /* 0x000fd0000000000a */
[----:B------:R-:W-:-:S08]  /*0200*/  DMUL R10, R2, 4 ;  /* 0x40100000020a7828 */ /* 0x000fd00000000000 */
[----:B------:R-:W-:-:S08]  /*0210*/  DFMA R14, -R8, R10, 4 ;  /* 0x40100000080e742b */ /* 0x000fd0000000010a */
[----:B------:R-:W-:-:S10]  /*0220*/  DFMA R2, R2, R14, R10 ;  /* 0x0000000e0202722b */ /* 0x000fd4000000000a */
[----:B------:R-:W-:-:S05]  /*0230*/  FFMA R10, RZ, R9, R3 ;  /* 0x00000009ff0a7223 */ /* 0x000fca0000000003 */
[----:B------:R-:W-:-:S13]  /*0240*/  FSETP.GT.AND P0, PT, |R10|, 1.469367938527859385e-39, PT ;  /* 0x001000000a00780b */ /* 0x000fda0003f04200 */
[----:B------:R-:W-:Y:S05]  /*0250*/  @P0 BRA `(.L_x_1) ;  /* 0x0000000000080947 */ /* 0x000fea0003800000 */
[----:B------:R-:W-:-:S07]  /*0260*/  MOV R14, 0x280 ;  /* 0x00000280000e7802 */ /* 0x000fce0000000f00 */
[----:B------:R-:W-:Y:S05]  /*0270*/  CALL.REL.NOINC `($__internal_0_$__cuda_sm20_div_rn_f64_full) ;  /* 0x0000000000287944 */ /* 0x000fea0003c00000 */
.L_x_1:
[----:B------:R-:W2:Y:S02]  /*0280*/  LDG.E.64 R8, desc[UR4][R6.64] ;  /* 0x0000000406087981 */ /* 0x000ea4000c1e1b00 */
[----:B--2---:R-:W-:-:S11]  /*0290*/  DADD R2, R8, R2 ;  /* 0x0000000008027229 */ /* 0x004fd60000000002 */
.L_x_0:
[----:B------:R-:W-:Y:S01]  /*02a0*/  VIADD R9, R0, 0x1 ;  /* 0x0000000100097836 */ /* 0x000fe20000000000 */
[----:B------:R0:W-:Y:S03]  /*02b0*/  STG.E.64 desc[UR4][R6.64], R2 ;  /* 0x0000000206007986 */ /* 0x0001e6000c101b04 */
[--C-:B------:R-:W-:Y:S01]  /*02c0*/  IMAD.MOV.U32 R0, RZ, RZ, R9.reuse ;  /* 0x000000ffff007224 */ /* 0x100fe200078e0009 */
[----:B------:R-:W-:Y:S02]  /*02d0*/  ISETP.GT.U32.AND P0, PT, R4, R9, PT ;  /* 0x000000090400720c */ /* 0x000fe40003f04070 */
[----:B------:R-:W-:-:S04]  /*02e0*/  SHF.R.S32.HI R11, RZ, 0x1f, R9 ;  /* 0x0000001fff0b7819 */ /* 0x000fc80000011409 */
[----:B------:R-:W-:-:S13]  /*02f0*/  ISETP.GT.AND.EX P0, PT, R12, R11, PT, P0 ;  /* 0x0000000b0c00720c */ /* 0x000fda0003f04300 */
[----:B0-----:R-:W-:Y:S05]  /*0300*/  @P0 BRA `(.L_x_2) ;  /* 0xfffffffc00800947 */ /* 0x001fea000383ffff */
[----:B------:R-:W-:Y:S05]  /*0310*/  EXIT ;  /* 0x000000000000794d */ /* 0x000fea0003800000 */
        .weak           $__internal_0_$__cuda_sm20_div_rn_f64_full
        .type           $__internal_0_$__cuda_sm20_div_rn_f64_full,@function
        .size           $__internal_0_$__cuda_sm20_div_rn_f64_full,(.L_x_7 - $__internal_0_$__cuda_sm20_div_rn_f64_full)
$__internal_0_$__cuda_sm20_div_rn_f64_full:
[C---:B------:R-:W-:Y:S01]  /*0320*/  FSETP.GEU.AND P0, PT, |R9|.reuse, 1.469367938527859385e-39, PT ;  /* 0x001000000900780b */ /* 0x040fe20003f0e200 */
[----:B------:R-:W-:Y:S01]  /*0330*/  IMAD.MOV.U32 R10, RZ, RZ, 0x1 ;  /* 0x00000001ff0a7424 */ /* 0x000fe200078e00ff */
[C---:B------:R-:W-:Y:S01]  /*0340*/  LOP3.LUT R2, R9.reuse, 0x800fffff, RZ, 0xc0, !PT ;  /* 0x800fffff09027812 */ /* 0x040fe200078ec0ff */
[----:B------:R-:W-:Y:S01]  /*0350*/  IMAD.MOV.U32 R22, RZ, RZ, 0x40100000 ;  /* 0x40100000ff167424 */ /* 0x000fe200078e00ff */
[----:B------:R-:W-:Y:S01]  /*0360*/  LOP3.LUT R15, R9, 0x7ff00000, RZ, 0xc0, !PT ;  /* 0x7ff00000090f7812 */ /* 0x000fe200078ec0ff */
[----:B------:R-:W-:Y:S01]  /*0370*/  IMAD.MOV.U32 R13, RZ, RZ, 0x1ca00000 ;  /* 0x1ca00000ff0d7424 */ /* 0x000fe200078e00ff */
[----:B------:R-:W-:Y:S01]  /*0380*/  LOP3.LUT R3, R2, 0x3ff00000, RZ, 0xfc, !PT ;  /* 0x3ff0000002037812 */ /* 0x000fe200078efcff */
[----:B------:R-:W-:Y:S01]  /*0390*/  IMAD.MOV.U32 R2, RZ, RZ, R8 ;  /* 0x000000ffff027224 */ /* 0x000fe200078e0008 */
[----:B------:R-:W-:Y:S01]  /*03a0*/  ISETP.LE.U32.AND P1, PT, R15, 0x40100000, PT ;  /* 0x401000000f00780c */ /* 0x000fe20003f23070 */
[----:B------:R-:W-:-:S04]  /*03b0*/  VIADD R23, R22, 0xffffffff ;  /* 0xffffffff16177836 */ /* 0x000fc80000000000 */
[----:B------:R-:W-:-:S06]  /*03c0*/  @!P0 DMUL R2, R8, 8.98846567431157953865e+307 ;  /* 0x7fe0000008028828 */ /* 0x000fcc0000000000 */
[----:B------:R-:W0:Y:S04]  /*03d0*/  MUFU.RCP64H R11, R3 ;  /* 0x00000003000b7308 */ /* 0x000e280000001800 */
[----:B------:R-:W-:Y:S02]  /*03e0*/  @!P0 LOP3.LUT R15, R3, 0x7ff00000, RZ, 0xc0, !PT ;  /* 0x7ff00000030f8812 */ /* 0x000fe400078ec0ff */
[----:B------:R-:W-:-:S03]  /*03f0*/  ISETP.GT.U32.AND P0, PT, R23, 0x7feffffe, PT ;  /* 0x7feffffe1700780c */ /* 0x000fc60003f04070 */
[----:B------:R-:W-:-:S05]  /*0400*/  VIADD R23, R15, 0xffffffff ;  /* 0xffffffff0f177836 */ /* 0x000fca0000000000 */
[----:B------:R-:W-:Y:S01]  /*0410*/  ISETP.GT.U32.OR P0, PT, R23, 0x7feffffe, P0 ;  /* 0x7feffffe1700780c */ /* 0x000fe20000704470 */
[----:B0-----:R-:W-:-:S08]  /*0420*/  DFMA R16, R10, -R2, 1 ;  /* 0x3ff000000a10742b */ /* 0x001fd00000000802 */
[----:B------:R-:W-:-:S08]  /*0430*/  DFMA R16, R16, R16, R16 ;  /* 0x000000101010722b */ /* 0x000fd00000000010 */
[----:B------:R-:W-:-:S08]  /*0440*/  DFMA R16, R10, R16, R10 ;  /* 0x000000100a10722b */ /* 0x000fd0000000000a */
[----:B------:R-:W-:-:S08]  /*0450*/  DFMA R10, R16, -R2, 1 ;  /* 0x3ff00000100a742b */ /* 0x000fd00000000802 */
[----:B------:R-:W-:Y:S01]  /*0460*/  DFMA R16, R16, R10, R16 ;  /* 0x0000000a1010722b */ /* 0x000fe20000000010 */
[----:B------:R-:W-:Y:S01]  /*0470*/  SEL R11, R13, 0x63400000, !P1 ;  /* 0x634000000d0b7807 */ /* 0x000fe20004800000 */
[----:B------:R-:W-:-:S06]  /*0480*/  IMAD.MOV.U32 R10, RZ, RZ, RZ ;  /* 0x000000ffff0a7224 */ /* 0x000fcc00078e00ff */
[----:B------:R-:W-:-:S08]  /*0490*/  DMUL R18, R16, R10 ;  /* 0x0000000a10127228 */ /* 0x000fd00000000000 */
[----:B------:R-:W-:-:S08]  /*04a0*/  DFMA R20, R18, -R2, R10 ;  /* 0x800000021214722b */ /* 0x000fd0000000000a */
[----:B------:R-:W-:Y:S01]  /*04b0*/  DFMA R16, R16, R20, R18 ;  /* 0x000000141010722b */ /* 0x000fe20000000012 */
[----:B------:R-:W-:Y:S10]  /*04c0*/  @P0 BRA `(.L_x_3) ;  /* 0x0000000000740947 */ /* 0x000ff40003800000 */
[----:B------:R-:W-:Y:S01]  /*04d0*/  LOP3.LUT R19, R9, 0x7ff00000, RZ, 0xc0, !PT ;  /* 0x7ff0000009137812 */ /* 0x000fe200078ec0ff */
[----:B------:R-:W-:Y:S02]  /*04e0*/  IMAD.MOV.U32 R15, RZ, RZ, 0x40100000 ;  /* 0x40100000ff0f7424 */ /* 0x000fe400078e00ff */
[----:B------:R-:W-:Y:S01]  /*04f0*/  IMAD.MOV.U32 R20, RZ, RZ, RZ ;  /* 0x000000ffff147224 */ /* 0x000fe200078e00ff */
[----:B------:R-:W-:Y:S01]  /*0500*/  ISETP.LE.U32.AND P0, PT, R19, 0x40100000, PT ;  /* 0x401000001300780c */ /* 0x000fe20003f03070 */
[----:B------:R-:W-:-:S05]  /*0510*/  IMAD.MOV R18, RZ, RZ, -R19 ;  /* 0x000000ffff127224 */ /* 0x000fca00078e0a13 */
[----:B------:R-:W-:Y:S02]  /*0520*/  VIADDMNMX R15, R18, R15, 0xb9600000, !PT ;  /* 0xb9600000120f7446 */ /* 0x000fe4000780010f */
[----:B------:R-:W-:Y:S02]  /*0530*/  SEL R18, R13, 0x63400000, !P0 ;  /* 0x634000000d127807 */ /* 0x000fe40004000000 */
[----:B------:R-:W-:-:S05]  /*0540*/  VIMNMX R13, PT, PT, R15, 0x46a00000, PT ;  /* 0x46a000000f0d7848 */ /* 0x000fca0003fe0100 */
[----:B------:R-:W-:-:S04]  /*0550*/  IMAD.IADD R13, R13, 0x1, -R18 ;  /* 0x000000010d0d7824 */ /* 0x000fc800078e0a12 */
[----:B------:R-:W-:-:S06]  /*0560*/  VIADD R21, R13, 0x7fe00000 ;  /* 0x7fe000000d157836 */ /* 0x000fcc0000000000 */
[----:B------:R-:W-:-:S10]  /*0570*/  DMUL R18, R16, R20 ;  /* 0x0000001410127228 */ /* 0x000fd40000000000 */
[----:B------:R-:W-:-:S13]  /*0580*/  FSETP.GTU.AND P0, PT, |R19|, 1.469367938527859385e-39, PT ;  /* 0x001000001300780b */ /* 0x000fda0003f0c200 */
[----:B------:R-:W-:Y:S05]  /*0590*/  @P0 BRA `(.L_x_4) ;  /* 0x0000000000840947 */ /* 0x000fea0003800000 */
[----:B------:R-:W-:Y:S01]  /*05a0*/  DFMA R2, R16, -R2, R10 ;  /* 0x800000021002722b */ /* 0x000fe2000000000a */
[----:B------:R-:W-:-:S09]  /*05b0*/  IMAD.MOV.U32 R20, RZ, RZ, RZ ;  /* 0x000000ffff147224 */ /* 0x000fd200078e00ff */
[C---:B------:R-:W-:Y:S02]  /*05c0*/  FSETP.NEU.AND P0, PT, R3.reuse, RZ, PT ;  /* 0x000000ff0300720b */ /* 0x040fe40003f0d000 */
[----:B------:R-:W-:-:S04]  /*05d0*/  LOP3.LUT R9, R3, 0x80000000, R9, 0x48, !PT ;  /* 0x8000000003097812 */ /* 0x000fc800078e4809 */
[----:B------:R-:W-:-:S07]  /*05e0*/  LOP3.LUT R21, R9, R21, RZ, 0xfc, !PT ;  /* 0x0000001509157212 */ /* 0x000fce00078efcff */
[----:B------:R-:W-:Y:S05]  /*05f0*/  @!P0 BRA `(.L_x_4) ;  /* 0x00000000006c8947 */ /* 0x000fea0003800000 */
[----:B------:R-:W-:Y:S01]  /*0600*/  IMAD.MOV R3, RZ, RZ, -R13 ;  /* 0x000000ffff037224 */ /* 0x000fe200078e0a0d */
[----:B------:R-:W-:Y:S01]  /*0610*/  IADD3 R13, PT, PT, -R13, -0x43300000, RZ ;  /* 0xbcd000000d0d7810 */ /* 0x000fe20007ffe1ff */
[----:B------:R-:W-:-:S06]  /*0620*/  IMAD.MOV.U32 R2, RZ, RZ, RZ ;  /* 0x000000ffff027224 */ /* 0x000fcc00078e00ff */
[----:B------:R-:W-:Y:S02]  /*0630*/  DFMA R2, R18, -R2, R16 ;  /* 0x800000021202722b */ /* 0x000fe40000000010 */
[----:B------:R-:W-:-:S08]  /*0640*/  DMUL.RP R16, R16, R20 ;  /* 0x0000001410107228 */ /* 0x000fd00000008000 */
[----:B------:R-:W-:Y:S02]  /*0650*/  FSETP.NEU.AND P0, PT, |R3|, R13, PT ;  /* 0x0000000d0300720b */ /* 0x000fe40003f0d200 */
[----:B------:R-:W-:Y:S02]  /*0660*/  LOP3.LUT R9, R17, R9, RZ, 0x3c, !PT ;  /* 0x0000000911097212 */ /* 0x000fe400078e3cff */
[----:B------:R-:W-:Y:S02]  /*0670*/  FSEL R18, R16, R18, !P0 ;  /* 0x0000001210127208 */ /* 0x000fe40004000000 */
[----:B------:R-:W-:Y:S01]  /*0680*/  FSEL R19, R9, R19, !P0 ;  /* 0x0000001309137208 */ /* 0x000fe20004000000 */
[----:B------:R-:W-:Y:S06]  /*0690*/  BRA `(.L_x_4) ;  /* 0x0000000000447947 */ /* 0x000fec0003800000 */
.L_x_3:
[----:B------:R-:W-:-:S14]  /*06a0*/  DSETP.NAN.AND P0, PT, R8, R8, PT ;  /* 0x000000080800722a */ /* 0x000fdc0003f08000 */
[----:B------:R-:W-:Y:S05]  /*06b0*/  @P0 BRA `(.L_x_5) ;  /* 0x0000000000340947 */ /* 0x000fea0003800000 */
[----:B------:R-:W-:Y:S01]  /*06c0*/  ISETP.NE.AND P0, PT, R22, R15, PT ;  /* 0x0000000f1600720c */ /* 0x000fe20003f05270 */
[----:B------:R-:W-:Y:S02]  /*06d0*/  IMAD.MOV.U32 R18, RZ, RZ, 0x0 ;  /* 0x00000000ff127424 */ /* 0x000fe400078e00ff */
[----:B------:R-:W-:-:S10]  /*06e0*/  IMAD.MOV.U32 R19, RZ, RZ, -0x80000 ;  /* 0xfff80000ff137424 */ /* 0x000fd400078e00ff */
[----:B------:R-:W-:Y:S05]  /*06f0*/  @!P0 BRA `(.L_x_4) ;  /* 0x00000000002c8947 */ /* 0x000fea0003800000 */
[----:B------:R-:W-:Y:S02]  /*0700*/  ISETP.NE.AND P0, PT, R22, 0x7ff00000, PT ;  /* 0x7ff000001600780c */ /* 0x000fe40003f05270 */
[----:B------:R-:W-:Y:S02]  /*0710*/  LOP3.LUT R8, R9, 0x40100000, RZ, 0x3c, !PT ;  /* 0x4010000009087812 */ /* 0x000fe400078e3cff */
[----:B------:R-:W-:Y:S02]  /*0720*/  ISETP.EQ.OR P0, PT, R15, RZ, !P0 ;  /* 0x000000ff0f00720c */ /* 0x000fe40004702670 */
[----:B------:R-:W-:-:S11]  /*0730*/  LOP3.LUT R19, R8, 0x80000000, RZ, 0xc0, !PT ;  /* 0x8000000008137812 */ /* 0x000fd600078ec0ff */
[----:B------:R-:W-:Y:S01]  /*0740*/  @P0 LOP3.LUT R2, R19, 0x7ff00000, RZ, 0xfc, !PT ;  /* 0x7ff0000013020812 */ /* 0x000fe200078efcff */
[----:B------:R-:W-:Y:S02]  /*0750*/  @!P0 IMAD.MOV.U32 R18, RZ, RZ, RZ ;  /* 0x000000ffff128224 */ /* 0x000fe400078e00ff */
[----:B------:R-:W-:Y:S02]  /*0760*/  @P0 IMAD.MOV.U32 R18, RZ, RZ, RZ ;  /* 0x000000ffff120224 */ /* 0x000fe400078e00ff */
[----:B------:R-:W-:Y:S01]  /*0770*/  @P0 IMAD.MOV.U32 R19, RZ, RZ, R2 ;  /* 0x000000ffff130224 */ /* 0x000fe200078e0002 */
[----:B------:R-:W-:Y:S06]  /*0780*/  BRA `(.L_x_4) ;  /* 0x0000000000087947 */ /* 0x000fec0003800000 */
.L_x_5:
[----:B------:R-:W-:Y:S01]  /*0790*/  LOP3.LUT R19, R9, 0x80000, RZ, 0xfc, !PT ;  /* 0x0008000009137812 */ /* 0x000fe200078efcff */
[----:B------:R-:W-:-:S07]  /*07a0*/  IMAD.MOV.U32 R18, RZ, RZ, R8 ;  /* 0x000000ffff127224 */ /* 0x000fce00078e0008 */
.L_x_4:
[----:B------:R-:W-:Y:S02]  /*07b0*/  IMAD.MOV.U32 R15, RZ, RZ, 0x0 ;  /* 0x00000000ff0f7424 */ /* 0x000fe400078e00ff */
[----:B------:R-:W-:Y:S02]  /*07c0*/  IMAD.MOV.U32 R2, RZ, RZ, R18 ;  /* 0x000000ffff027224 */ /* 0x000fe400078e0012 */
[----:B------:R-:W-:Y:S01]  /*07d0*/  IMAD.MOV.U32 R3, RZ, RZ, R19 ;  /* 0x000000ffff037224 */ /* 0x000fe200078e0013 */
[----:B------:R-:W-:Y:S06]  /*07e0*/  RET.REL.NODEC R14 `(_Z9computePidllPd) ;  /* 0xfffffff80e047950 */ /* 0x000fec0003c3ffff */
.L_x_6:
[----:B------:R-:W-:-:S00]  /*07f0*/  BRA `(.L_x_6) ;  /* 0xfffffffc00fc7947 */ /* 0x000fc0000383ffff */
[----:B------:R-:W-:-:S00]  /*0800*/  NOP ;  /* 0x0000000000007918 */ /* 0x000fc00000000000 */
[----:B------:R-:W-:-:S00]  /*0810*/  NOP ;  /* 0x0000000000007918 */ /* 0x000fc00000000000 */
[----:B------:R-:W-:-:S00]  /*0820*/  NOP ;  /* 0x0000000000007918 */ /* 0x000fc00000000000 */
[----:B------:R-:W-:-:S00]  /*0830*/  NOP ;  /* 0x0000000000007918 */ /* 0x000fc00000000000 */
[----:B------:R-:W-:-:S00]  /*0840*/  NOP ;  /* 0x0000000000007918 */ /* 0x000fc00000000000 */
[----:B------:R-:W-:-:S00]  /*0850*/  NOP ;  /* 0x0000000000007918 */ /* 0x000fc00000000000 */
[----:B------:R-:W-:-:S00]  /*0860*/  NOP ;  /* 0x0000000000007918 */ /* 0x000fc00000000000 */
[----:B------:R-:W-:-:S00]  /*0870*/  NOP ;  /* 0x0000000000007918 */ /* 0x000fc00000000000 */
.L_x_7:


//--------------------- .nv.shared.reserved.0     --------------------------
	.section	.nv.shared.reserved.0,"aw",@nobits
	.weak		__nv_reservedSMEM_offset_0_alias
	.size		__nv_reservedSMEM_offset_0_alias, 0, 64
	.other		__nv_reservedSMEM_offset_0_alias,@"STO_CUDA_RESERVED_SHARED STV_DEFAULT"
__nv_reservedSMEM_offset_0_alias:
	.zero		0
	.zero		64


//--------------------- .nv.constant0._Z9computePidllPd --------------------------
	.section	.nv.constant0._Z9computePidllPd,"a",@progbits
	.sectionflags	@""
	.align	4
.nv.constant0._Z9computePidllPd:
	.zero		928


//--------------------- SYMBOLS --------------------------

	.type		.nv.reservedSmem.offset0,@object
	.size		.nv.reservedSmem.offset0,0x4
